//
// Generated by NVIDIA NVVM Compiler
//
// Compiler Build ID: CL-36424714
// Cuda compilation tools, release 13.0, V13.0.88
// Based on NVVM 20.0.0
//

.version 9.0
.target sm_100
.address_size 64

	// .globl	_Z5hellov
.extern .func  (.param .b32 func_retval0) vprintf
(
	.param .b64 vprintf_param_0,
	.param .b64 vprintf_param_1
)
;
.global .align 1 .b8 $str[13] = {71, 80, 85, 58, 32, 72, 101, 108, 108, 111, 33, 10};

.visible .entry _Z5hellov()
{
	.reg .b32 	%r<3>;
	.reg .b64 	%rd<3>;

	mov.u64 	%rd1, $str;
	cvta.global.u64 	%rd2, %rd1;
	{ // callseq 0, 0
	.param .b64 param0;
	st.param.b64 	[param0], %rd2;
	.param .b64 param1;
	st.param.b64 	[param1], 0;
	.param .b32 retval0;
	call.uni (retval0), 
	vprintf, 
	(
	param0, 
	param1
	);
	ld.param.b32 	%r1, [retval0];
	} // callseq 0
	ret;

}


// ===== COMPILED SASS (sm_100) =====

	.target	sm_100

	.elftype	@"ET_EXEC"


//--------------------- .note.nv.tkinfo           --------------------------
	.section	.note.nv.tkinfo,"",@"SHT_NOTE"
	.sectionflags	@"SHF_NOTE_NV_TKINFO"
	.tkinfo
        /*0018*/ 	.word	0x00000002
        /*0030*/ 	.string	""
        /*0030*/ 	.string	"ptxas"
        /*0030*/ 	.string	"Cuda compilation tools, release 13.0, V13.0.88"
        /*0030*/ 	.string	"Build cuda_13.0.r13.0/compiler.36424714_0"
        /*0030*/ 	.string	"-arch sm_100 -m 64 "



//--------------------- .note.nv.cuinfo           --------------------------
	.section	.note.nv.cuinfo,"",@"SHT_NOTE"
	.sectionflags	@"SHF_NOTE_NV_CUINFO"
        /*0018*/ 	.short	0x0002
        /*001a*/ 	.short	0x0064
        /*001c*/ 	.short	0x0082
	.zero		2


//--------------------- .nv.info                  --------------------------
	.section	.nv.info,"",@"SHT_CUDA_INFO"
	.align	4


	//----- nvinfo : EIATTR_REGCOUNT
	.align		4
        /*0000*/ 	.byte	0x04, 0x2f
        /*0002*/ 	.short	(.L_2 - .L_1)
	.align		4
.L_1:
        /*0004*/ 	.word	index@(_Z5hellov)
        /*0008*/ 	.word	0x00000018


	//----- nvinfo : EIATTR_FRAME_SIZE
	.align		4
.L_2:
        /*000c*/ 	.byte	0x04, 0x11
        /*000e*/ 	.short	(.L_4 - .L_3)
	.align		4
.L_3:
        /*0010*/ 	.word	index@(_Z5hellov)
        /*0014*/ 	.word	0x00000000


	//----- nvinfo : EIATTR_MIN_STACK_SIZE
	.align		4
.L_4:
        /*0018*/ 	.byte	0x04, 0x12
        /*001a*/ 	.short	(.L_6 - .L_5)
	.align		4
.L_5:
        /*001c*/ 	.word	index@(_Z5hellov)
        /*0020*/ 	.word	0x00000000
.L_6:


//--------------------- .nv.compat                --------------------------
	.section	.nv.compat,"",@"SHT_CUDA_COMPAT_INFO"
	.align	4
        /*0000*/ 	.byte	0x02, 0x09, 0x00, 0x00, 0x02, 0x02, 0x01, 0x00, 0x02, 0x05, 0x05, 0x00, 0x03, 0x07, 0x01, 0x01
        /*0010*/ 	.byte	0x02, 0x03, 0x00, 0x00, 0x02, 0x06, 0x01, 0x00, 0x04, 0x0b, 0x08, 0x00, 0x09, 0x00, 0x00, 0x00
        /*0020*/ 	.byte	0x00, 0x00, 0x00, 0x00


//--------------------- .nv.info._Z5hellov        --------------------------
	.section	.nv.info._Z5hellov,"",@"SHT_CUDA_INFO"
	.sectionflags	@""
	.align	4


	//----- nvinfo : EIATTR_CUDA_API_VERSION
	.align		4
        /*0000*/ 	.byte	0x04, 0x37
        /*0002*/ 	.short	(.L_8 - .L_7)
.L_7:
        /*0004*/ 	.word	0x00000082


	//----- nvinfo : EIATTR_SPARSE_MMA_MASK
	.align		4
.L_8:
        /*0008*/ 	.byte	0x03, 0x50
        /*000a*/ 	.short	0x0000


	//----- nvinfo : EIATTR_MAXREG_COUNT
	.align		4
        /*000c*/ 	.byte	0x03, 0x1b
        /*000e*/ 	.short	0x00ff


	//----- nvinfo : EIATTR_EXTERNS
	.align		4
        /*0010*/ 	.byte	0x04, 0x0f
        /*0012*/ 	.short	(.L_10 - .L_9)


	//   ....[0]....
	.align		4
.L_9:
        /*0014*/ 	.word	index@(vprintf)


	//----- nvinfo : EIATTR_MERCURY_ISA_VERSION
	.align		4
.L_10:
        /*0018*/ 	.byte	0x03, 0x5f
        /*001a*/ 	.short	0x0101


	//----- nvinfo : EIATTR_VRC_CTA_INIT_COUNT
	.align		4
        /*001c*/ 	.byte	0x02, 0x4a
	.zero		1
	.zero		1


	//----- nvinfo : EIATTR_SYSCALL_OFFSETS
	.align		4
        /*0020*/ 	.byte	0x04, 0x46
        /*0022*/ 	.short	(.L_12 - .L_11)


	//   ....[0]....
.L_11:
        /*0024*/ 	.word	0x00000080


	//----- nvinfo : EIATTR_EXIT_INSTR_OFFSETS
	.align		4
.L_12:
        /*0028*/ 	.byte	0x04, 0x1c
        /*002a*/ 	.short	(.L_14 - .L_13)


	//   ....[0]....
.L_13:
        /*002c*/ 	.word	0x00000090


	//----- nvinfo : EIATTR_SW_WAR
	.align		4
.L_14:
        /*0030*/ 	.byte	0x04, 0x36
        /*0032*/ 	.short	(.L_16 - .L_15)
.L_15:
        /*0034*/ 	.word	0x00000008
.L_16:


//--------------------- .nv.callgraph             --------------------------
	.section	.nv.callgraph,"",@"SHT_CUDA_CALLGRAPH"
	.align	4
	.sectionentsize	8
	.align		4
        /*0000*/ 	.word	0x00000000
	.align		4
        /*0004*/ 	.word	0xffffffff
	.align		4
        /*0008*/ 	.word	index@(_Z5hellov)
	.align		4
        /*000c*/ 	.word	index@(vprintf)
	.align		4
        /*0010*/ 	.word	0x00000000
	.align		4
        /*0014*/ 	.word	0xfffffffe
	.align		4
        /*0018*/ 	.word	0x00000000
	.align		4
        /*001c*/ 	.word	0xfffffffd
	.align		4
        /*0020*/ 	.word	0x00000000
	.align		4
        /*0024*/ 	.word	0xfffffffc


//--------------------- .nv.constant4             --------------------------
	.section	.nv.constant4,"a",@progbits
	.align	8
	.align		8
.nv.constant4:
        /*0000*/ 	.dword	vprintf
	.align		8
        /*0008*/ 	.dword	$str


//--------------------- .text._Z5hellov           --------------------------
	.section	.text._Z5hellov,"ax",@progbits
	.align	128
        .global         _Z5hellov
        .type           _Z5hellov,@function
        .size           _Z5hellov,(.L_x_2 - _Z5hellov)
        .other          _Z5hellov,@"STO_CUDA_ENTRY STV_DEFAULT"
_Z5hellov:
.text._Z5hellov:
[----:B------:R-:W0:Y:S01]  /*0000*/  LDC R1, c[0x0][0x37c] ;  /* 0x0000df00ff017b82 */ /* 0x000e220000000800 */
[----:B------:R-:W-:Y:S01]  /*0010*/  MOV R0, 0x0 ;  /* 0x0000000000007802 */ /* 0x000fe20000000f00 */
[----:B------:R-:W1:Y:S01]  /*0020*/  LDCU.64 UR4, c[0x4][0x8] ;  /* 0x01000100ff0477ac */ /* 0x000e620008000a00 */
[----:B------:R-:W-:-:S05]  /*0030*/  CS2R R6, SRZ ;  /* 0x0000000000067805 */ /* 0x000fca000001ff00 */
[----:B------:R2:W3:Y:S01]  /*0040*/  LDC.64 R2, c[0x4][R0] ;  /* 0x0100000000027b82 */ /* 0x0004e20000000a00 */
[----:B-1----:R-:W-:Y:S02]  /*0050*/  IMAD.U32 R4, RZ, RZ, UR4 ;  /* 0x00000004ff047e24 */ /* 0x002fe4000f8e00ff */
[----:B--2---:R-:W-:-:S07]  /*0060*/  IMAD.U32 R5, RZ, RZ, UR5 ;  /* 0x00000005ff057e24 */ /* 0x004fce000f8e00ff */
[----:B------:R-:W-:-:S07]  /*0070*/  LEPC R20, `(.L_x_0) ;  /* 0x000000001014794e */ /* 0x000fce0000000000 */
[----:B0--3--:R-:W-:Y:S05]  /*0080*/  CALL.ABS.NOINC R2 ;  /* 0x0000000002007343 */ /* 0x009fea0003c00000 */
.L_x_0:
[----:B------:R-:W-:Y:S05]  /*0090*/  EXIT ;  /* 0x000000000000794d */ /* 0x000fea0003800000 */
.L_x_1:
[----:B------:R-:W-:-:S00]  /*00a0*/  BRA `(.L_x_1) ;  /* 0xfffffffc00fc7947 */ /* 0x000fc0000383ffff */
[----:B------:R-:W-:-:S00]  /*00b0*/  NOP ;  /* 0x0000000000007918 */ /* 0x000fc00000000000 */
        /* <DEDUP_REMOVED lines=12> */
.L_x_2:


//--------------------- .nv.global.init           --------------------------
	.section	.nv.global.init,"aw",@progbits
.nv.global.init:
	.type		$str,@object
	.size		$str,(.L_0 - $str)
$str:
        /*0000*/ 	.byte	0x47, 0x50, 0x55, 0x3a, 0x20, 0x48, 0x65, 0x6c, 0x6c, 0x6f, 0x21, 0x0a, 0x00
.L_0:


//--------------------- .nv.shared.reserved.0     --------------------------
	.section	.nv.shared.reserved.0,"aw",@nobits
	.weak		__nv_reservedSMEM_offset_0_alias
	.size		__nv_reservedSMEM_offset_0_alias, 0, 64
	.other		__nv_reservedSMEM_offset_0_alias,@"STO_CUDA_RESERVED_SHARED STV_DEFAULT"
__nv_reservedSMEM_offset_0_alias:
	.zero		0
	.zero		64


//--------------------- .nv.constant0._Z5hellov   --------------------------
	.section	.nv.constant0._Z5hellov,"a",@progbits
	.sectionflags	@""
	.align	4
.nv.constant0._Z5hellov:
	.zero		896


//--------------------- SYMBOLS --------------------------

	.type		.nv.reservedSmem.offset0,@object
	.size		.nv.reservedSmem.offset0,0x4
	.type		vprintf,@function
